//
// Generated by NVIDIA NVVM Compiler
//
// Compiler Build ID: CL-36424714
// Cuda compilation tools, release 13.0, V13.0.88
// Based on NVVM 20.0.0
//

.version 9.0
.target sm_100
.address_size 64

	// .globl	nacl_kernel_gpu
.const .align 4 .b8 d_matrix[2304];

.visible .entry nacl_kernel_gpu(
	.param .u64 .ptr .align 1 nacl_kernel_gpu_param_0,
	.param .u32 nacl_kernel_gpu_param_1,
	.param .u32 nacl_kernel_gpu_param_2,
	.param .f32 nacl_kernel_gpu_param_3,
	.param .u64 .ptr .align 1 nacl_kernel_gpu_param_4
)
{
	.reg .pred 	%p<10>;
	.reg .b32 	%r<29>;
	.reg .b32 	%f<219>;
	.reg .b64 	%rd<28>;

	ld.param.u64 	%rd8, [nacl_kernel_gpu_param_0];
	ld.param.u32 	%r7, [nacl_kernel_gpu_param_1];
	ld.param.u32 	%r8, [nacl_kernel_gpu_param_2];
	ld.param.f32 	%f41, [nacl_kernel_gpu_param_3];
	ld.param.u64 	%rd7, [nacl_kernel_gpu_param_4];
	cvta.to.global.u64 	%rd1, %rd8;
	mov.u32 	%r9, %tid.x;
	mov.u32 	%r10, %ctaid.x;
	shl.b32 	%r11, %r10, 6;
	add.s32 	%r1, %r11, %r9;
	rcp.rn.f32 	%f1, %f41;
	mul.wide.s32 	%rd9, %r1, 16;
	add.s64 	%rd10, %rd1, %rd9;
	ld.global.f32 	%f2, [%rd10];
	ld.global.f32 	%f3, [%rd10+4];
	ld.global.f32 	%f4, [%rd10+8];
	ld.global.u32 	%r12, [%rd10+12];
	mul.lo.s32 	%r2, %r12, %r8;
	setp.lt.s32 	%p1, %r7, 1;
	mov.f32 	%f216, 0f00000000;
	mov.f32 	%f217, %f216;
	mov.f32 	%f218, %f216;
	@%p1 bra 	$L__BB0_12;
	setp.eq.s32 	%p2, %r7, 1;
	mov.b64 	%rd27, 0;
	mov.f32 	%f216, 0f00000000;
	@%p2 bra 	$L__BB0_9;
	and.b32  	%r13, %r7, 2147483646;
	neg.s32 	%r28, %r13;
	add.s64 	%rd26, %rd1, 16;
	mov.f32 	%f216, 0f00000000;
	mov.u64 	%rd13, d_matrix;
	mov.f32 	%f217, %f216;
	mov.f32 	%f218, %f216;
$L__BB0_3:
	ld.global.f32 	%f45, [%rd26+-16];
	sub.f32 	%f46, %f2, %f45;
	mul.f32 	%f47, %f1, %f46;
	cvt.rni.f32.f32 	%f48, %f47;
	mul.f32 	%f49, %f41, %f48;
	sub.f32 	%f8, %f46, %f49;
	fma.rn.f32 	%f50, %f8, %f8, 0f00000000;
	ld.global.f32 	%f51, [%rd26+-12];
	sub.f32 	%f52, %f3, %f51;
	mul.f32 	%f53, %f1, %f52;
	cvt.rni.f32.f32 	%f54, %f53;
	mul.f32 	%f55, %f41, %f54;
	sub.f32 	%f9, %f52, %f55;
	fma.rn.f32 	%f56, %f9, %f9, %f50;
	ld.global.f32 	%f57, [%rd26+-8];
	sub.f32 	%f58, %f4, %f57;
	mul.f32 	%f59, %f1, %f58;
	cvt.rni.f32.f32 	%f60, %f59;
	mul.f32 	%f61, %f41, %f60;
	sub.f32 	%f10, %f58, %f61;
	fma.rn.f32 	%f11, %f10, %f10, %f56;
	setp.eq.f32 	%p3, %f11, 0f00000000;
	@%p3 bra 	$L__BB0_5;
	ld.global.u32 	%r14, [%rd26+-4];
	sqrt.rn.f32 	%f62, %f11;
	rcp.rn.f32 	%f63, %f62;
	mul.f32 	%f64, %f63, %f63;
	mul.f32 	%f65, %f64, %f64;
	mul.f32 	%f66, %f65, %f65;
	add.s32 	%r15, %r14, %r2;
	mul.wide.s32 	%rd12, %r15, 24;
	add.s64 	%rd14, %rd13, %rd12;
	ld.const.f32 	%f67, [%rd14];
	mul.f32 	%f68, %f67, 0f3C70319E;
	ld.const.f32 	%f69, [%rd14+4];
	sub.f32 	%f70, %f69, %f62;
	ld.const.f32 	%f71, [%rd14+8];
	mul.f32 	%f72, %f70, %f71;
	fma.rn.f32 	%f73, %f72, 0f3BBB989D, 0f3F000000;
	cvt.sat.f32.f32 	%f74, %f73;
	mov.f32 	%f75, 0f4B400001;
	mov.f32 	%f76, 0f437C0000;
	fma.rm.f32 	%f77, %f74, %f76, %f75;
	add.f32 	%f78, %f77, 0fCB40007F;
	neg.f32 	%f79, %f78;
	fma.rn.f32 	%f80, %f72, 0f3FB8AA3B, %f79;
	fma.rn.f32 	%f81, %f72, 0f32A57060, %f80;
	mov.b32 	%r16, %f77;
	shl.b32 	%r17, %r16, 23;
	mov.b32 	%f82, %r17;
	ex2.approx.ftz.f32 	%f83, %f81;
	mul.f32 	%f84, %f83, %f82;
	mul.f32 	%f85, %f68, %f84;
	mul.f32 	%f86, %f71, %f85;
	ld.const.f32 	%f87, [%rd14+12];
	mul.f32 	%f88, %f87, 0fC0C00000;
	mul.f32 	%f89, %f66, %f88;
	fma.rn.f32 	%f90, %f63, %f86, %f89;
	ld.const.f32 	%f91, [%rd14+16];
	mul.f32 	%f92, %f91, 0fC1000000;
	mul.f32 	%f93, %f66, %f92;
	fma.rn.f32 	%f94, %f64, %f93, %f90;
	mul.f32 	%f95, %f63, %f64;
	ld.const.f32 	%f96, [%rd14+20];
	fma.rn.f32 	%f97, %f95, %f96, %f94;
	fma.rn.f32 	%f218, %f97, %f8, %f218;
	fma.rn.f32 	%f217, %f97, %f9, %f217;
	fma.rn.f32 	%f216, %f97, %f10, %f216;
$L__BB0_5:
	ld.global.f32 	%f98, [%rd26];
	sub.f32 	%f99, %f2, %f98;
	mul.f32 	%f100, %f1, %f99;
	cvt.rni.f32.f32 	%f101, %f100;
	mul.f32 	%f102, %f41, %f101;
	sub.f32 	%f18, %f99, %f102;
	fma.rn.f32 	%f103, %f18, %f18, 0f00000000;
	ld.global.f32 	%f104, [%rd26+4];
	sub.f32 	%f105, %f3, %f104;
	mul.f32 	%f106, %f1, %f105;
	cvt.rni.f32.f32 	%f107, %f106;
	mul.f32 	%f108, %f41, %f107;
	sub.f32 	%f19, %f105, %f108;
	fma.rn.f32 	%f109, %f19, %f19, %f103;
	ld.global.f32 	%f110, [%rd26+8];
	sub.f32 	%f111, %f4, %f110;
	mul.f32 	%f112, %f1, %f111;
	cvt.rni.f32.f32 	%f113, %f112;
	mul.f32 	%f114, %f41, %f113;
	sub.f32 	%f20, %f111, %f114;
	fma.rn.f32 	%f21, %f20, %f20, %f109;
	setp.eq.f32 	%p4, %f21, 0f00000000;
	@%p4 bra 	$L__BB0_7;
	ld.global.u32 	%r18, [%rd26+12];
	sqrt.rn.f32 	%f115, %f21;
	rcp.rn.f32 	%f116, %f115;
	mul.f32 	%f117, %f116, %f116;
	mul.f32 	%f118, %f117, %f117;
	mul.f32 	%f119, %f118, %f118;
	add.s32 	%r19, %r18, %r2;
	mul.wide.s32 	%rd15, %r19, 24;
	add.s64 	%rd17, %rd13, %rd15;
	ld.const.f32 	%f120, [%rd17];
	mul.f32 	%f121, %f120, 0f3C70319E;
	ld.const.f32 	%f122, [%rd17+4];
	sub.f32 	%f123, %f122, %f115;
	ld.const.f32 	%f124, [%rd17+8];
	mul.f32 	%f125, %f123, %f124;
	fma.rn.f32 	%f126, %f125, 0f3BBB989D, 0f3F000000;
	cvt.sat.f32.f32 	%f127, %f126;
	mov.f32 	%f128, 0f4B400001;
	mov.f32 	%f129, 0f437C0000;
	fma.rm.f32 	%f130, %f127, %f129, %f128;
	add.f32 	%f131, %f130, 0fCB40007F;
	neg.f32 	%f132, %f131;
	fma.rn.f32 	%f133, %f125, 0f3FB8AA3B, %f132;
	fma.rn.f32 	%f134, %f125, 0f32A57060, %f133;
	mov.b32 	%r20, %f130;
	shl.b32 	%r21, %r20, 23;
	mov.b32 	%f135, %r21;
	ex2.approx.ftz.f32 	%f136, %f134;
	mul.f32 	%f137, %f136, %f135;
	mul.f32 	%f138, %f121, %f137;
	mul.f32 	%f139, %f124, %f138;
	ld.const.f32 	%f140, [%rd17+12];
	mul.f32 	%f141, %f140, 0fC0C00000;
	mul.f32 	%f142, %f119, %f141;
	fma.rn.f32 	%f143, %f116, %f139, %f142;
	ld.const.f32 	%f144, [%rd17+16];
	mul.f32 	%f145, %f144, 0fC1000000;
	mul.f32 	%f146, %f119, %f145;
	fma.rn.f32 	%f147, %f117, %f146, %f143;
	mul.f32 	%f148, %f116, %f117;
	ld.const.f32 	%f149, [%rd17+20];
	fma.rn.f32 	%f150, %f148, %f149, %f147;
	fma.rn.f32 	%f218, %f150, %f18, %f218;
	fma.rn.f32 	%f217, %f150, %f19, %f217;
	fma.rn.f32 	%f216, %f150, %f20, %f216;
$L__BB0_7:
	add.s32 	%r28, %r28, 2;
	add.s64 	%rd26, %rd26, 32;
	setp.ne.s32 	%p5, %r28, 0;
	@%p5 bra 	$L__BB0_3;
	and.b32  	%r22, %r7, 2147483646;
	cvt.u64.u32 	%rd27, %r22;
$L__BB0_9:
	and.b32  	%r23, %r7, 1;
	setp.eq.b32 	%p6, %r23, 1;
	not.pred 	%p7, %p6;
	@%p7 bra 	$L__BB0_12;
	shl.b64 	%rd18, %rd27, 4;
	add.s64 	%rd19, %rd1, %rd18;
	ld.global.u32 	%r24, [%rd19+12];
	add.s32 	%r6, %r24, %r2;
	ld.global.f32 	%f151, [%rd19];
	sub.f32 	%f152, %f2, %f151;
	mul.f32 	%f153, %f1, %f152;
	cvt.rni.f32.f32 	%f154, %f153;
	mul.f32 	%f155, %f41, %f154;
	sub.f32 	%f31, %f152, %f155;
	fma.rn.f32 	%f156, %f31, %f31, 0f00000000;
	ld.global.f32 	%f157, [%rd19+4];
	sub.f32 	%f158, %f3, %f157;
	mul.f32 	%f159, %f1, %f158;
	cvt.rni.f32.f32 	%f160, %f159;
	mul.f32 	%f161, %f41, %f160;
	sub.f32 	%f32, %f158, %f161;
	fma.rn.f32 	%f162, %f32, %f32, %f156;
	ld.global.f32 	%f163, [%rd19+8];
	sub.f32 	%f164, %f4, %f163;
	mul.f32 	%f165, %f1, %f164;
	cvt.rni.f32.f32 	%f166, %f165;
	mul.f32 	%f167, %f41, %f166;
	sub.f32 	%f33, %f164, %f167;
	fma.rn.f32 	%f34, %f33, %f33, %f162;
	setp.eq.f32 	%p8, %f34, 0f00000000;
	@%p8 bra 	$L__BB0_12;
	sqrt.rn.f32 	%f168, %f34;
	rcp.rn.f32 	%f169, %f168;
	mul.f32 	%f170, %f169, %f169;
	mul.f32 	%f171, %f170, %f170;
	mul.f32 	%f172, %f171, %f171;
	mul.wide.s32 	%rd20, %r6, 24;
	mov.u64 	%rd21, d_matrix;
	add.s64 	%rd22, %rd21, %rd20;
	ld.const.f32 	%f173, [%rd22];
	mul.f32 	%f174, %f173, 0f3C70319E;
	ld.const.f32 	%f175, [%rd22+4];
	sub.f32 	%f176, %f175, %f168;
	ld.const.f32 	%f177, [%rd22+8];
	mul.f32 	%f178, %f176, %f177;
	fma.rn.f32 	%f179, %f178, 0f3BBB989D, 0f3F000000;
	cvt.sat.f32.f32 	%f180, %f179;
	mov.f32 	%f181, 0f4B400001;
	mov.f32 	%f182, 0f437C0000;
	fma.rm.f32 	%f183, %f180, %f182, %f181;
	add.f32 	%f184, %f183, 0fCB40007F;
	neg.f32 	%f185, %f184;
	fma.rn.f32 	%f186, %f178, 0f3FB8AA3B, %f185;
	fma.rn.f32 	%f187, %f178, 0f32A57060, %f186;
	mov.b32 	%r25, %f183;
	shl.b32 	%r26, %r25, 23;
	mov.b32 	%f188, %r26;
	ex2.approx.ftz.f32 	%f189, %f187;
	mul.f32 	%f190, %f189, %f188;
	mul.f32 	%f191, %f174, %f190;
	mul.f32 	%f192, %f177, %f191;
	ld.const.f32 	%f193, [%rd22+12];
	mul.f32 	%f194, %f193, 0fC0C00000;
	mul.f32 	%f195, %f172, %f194;
	fma.rn.f32 	%f196, %f169, %f192, %f195;
	ld.const.f32 	%f197, [%rd22+16];
	mul.f32 	%f198, %f197, 0fC1000000;
	mul.f32 	%f199, %f172, %f198;
	fma.rn.f32 	%f200, %f170, %f199, %f196;
	mul.f32 	%f201, %f169, %f170;
	ld.const.f32 	%f202, [%rd22+20];
	fma.rn.f32 	%f203, %f201, %f202, %f200;
	fma.rn.f32 	%f218, %f203, %f31, %f218;
	fma.rn.f32 	%f217, %f203, %f32, %f217;
	fma.rn.f32 	%f216, %f203, %f33, %f216;
$L__BB0_12:
	setp.ge.s32 	%p9, %r1, %r7;
	@%p9 bra 	$L__BB0_14;
	mul.lo.s32 	%r27, %r1, 3;
	cvta.to.global.u64 	%rd23, %rd7;
	mul.wide.s32 	%rd24, %r27, 4;
	add.s64 	%rd25, %rd23, %rd24;
	st.global.f32 	[%rd25], %f218;
	st.global.f32 	[%rd25+4], %f217;
	st.global.f32 	[%rd25+8], %f216;
$L__BB0_14:
	ret;

}


// ===== COMPILED SASS (sm_100) =====

	.target	sm_100

	.elftype	@"ET_EXEC"


//--------------------- .note.nv.tkinfo           --------------------------
	.section	.note.nv.tkinfo,"",@"SHT_NOTE"
	.sectionflags	@"SHF_NOTE_NV_TKINFO"
	.tkinfo
        /*0018*/ 	.word	0x00000002
        /*0030*/ 	.string	""
        /*0030*/ 	.string	"ptxas"
        /*0030*/ 	.string	"Cuda compilation tools, release 13.0, V13.0.88"
        /*0030*/ 	.string	"Build cuda_13.0.r13.0/compiler.36424714_0"
        /*0030*/ 	.string	"-arch sm_100 -m 64 "



//--------------------- .note.nv.cuinfo           --------------------------
	.section	.note.nv.cuinfo,"",@"SHT_NOTE"
	.sectionflags	@"SHF_NOTE_NV_CUINFO"
        /*0018*/ 	.short	0x0002
        /*001a*/ 	.short	0x0064
        /*001c*/ 	.short	0x0082
	.zero		2


//--------------------- .nv.info                  --------------------------
	.section	.nv.info,"",@"SHT_CUDA_INFO"
	.align	4


	//----- nvinfo : EIATTR_REGCOUNT
	.align		4
        /*0000*/ 	.byte	0x04, 0x2f
        /*0002*/ 	.short	(.L_2 - .L_1)
	.align		4
.L_1:
        /*0004*/ 	.word	index@(nacl_kernel_gpu)
        /*0008*/ 	.word	0x0000001d


	//----- nvinfo : EIATTR_FRAME_SIZE
	.align		4
.L_2:
        /*000c*/ 	.byte	0x04, 0x11
        /*000e*/ 	.short	(.L_4 - .L_3)
	.align		4
.L_3:
        /*0010*/ 	.word	index@($__internal_1_$__cuda_sm20_sqrt_rn_f32_slowpath)
        /*0014*/ 	.word	0x00000000


	//----- nvinfo : EIATTR_FRAME_SIZE
	.align		4
.L_4:
        /*0018*/ 	.byte	0x04, 0x11
        /*001a*/ 	.short	(.L_6 - .L_5)
	.align		4
.L_5:
        /*001c*/ 	.word	index@($__internal_0_$__cuda_sm20_rcp_rn_f32_slowpath)
        /*0020*/ 	.word	0x00000000


	//----- nvinfo : EIATTR_FRAME_SIZE
	.align		4
.L_6:
        /*0024*/ 	.byte	0x04, 0x11
        /*0026*/ 	.short	(.L_8 - .L_7)
	.align		4
.L_7:
        /*0028*/ 	.word	index@(nacl_kernel_gpu)
        /*002c*/ 	.word	0x00000000


	//----- nvinfo : EIATTR_MIN_STACK_SIZE
	.align		4
.L_8:
        /*0030*/ 	.byte	0x04, 0x12
        /*0032*/ 	.short	(.L_10 - .L_9)
	.align		4
.L_9:
        /*0034*/ 	.word	index@(nacl_kernel_gpu)
        /*0038*/ 	.word	0x00000000
.L_10:


//--------------------- .nv.compat                --------------------------
	.section	.nv.compat,"",@"SHT_CUDA_COMPAT_INFO"
	.align	4
        /*0000*/ 	.byte	0x02, 0x09, 0x00, 0x00, 0x02, 0x02, 0x01, 0x00, 0x02, 0x05, 0x05, 0x00, 0x03, 0x07, 0x01, 0x01
        /*0010*/ 	.byte	0x02, 0x03, 0x00, 0x00, 0x02, 0x06, 0x01, 0x00, 0x04, 0x0b, 0x08, 0x00, 0x01, 0x00, 0x00, 0x00
        /*0020*/ 	.byte	0x00, 0x00, 0x00, 0x00


//--------------------- .nv.info.nacl_kernel_gpu  --------------------------
	.section	.nv.info.nacl_kernel_gpu,"",@"SHT_CUDA_INFO"
	.sectionflags	@""
	.align	4


	//----- nvinfo : EIATTR_CUDA_API_VERSION
	.align		4
        /*0000*/ 	.byte	0x04, 0x37
        /*0002*/ 	.short	(.L_12 - .L_11)
.L_11:
        /*0004*/ 	.word	0x00000082


	//----- nvinfo : EIATTR_KPARAM_INFO
	.align		4
.L_12:
        /*0008*/ 	.byte	0x04, 0x17
        /*000a*/ 	.short	(.L_14 - .L_13)
.L_13:
        /*000c*/ 	.word	0x00000000
        /*0010*/ 	.short	0x0004
        /*0012*/ 	.short	0x0018
        /*0014*/ 	.byte	0x00, 0xf5, 0x21, 0x00


	//----- nvinfo : EIATTR_KPARAM_INFO
	.align		4
.L_14:
        /*0018*/ 	.byte	0x04, 0x17
        /*001a*/ 	.short	(.L_16 - .L_15)
.L_15:
        /*001c*/ 	.word	0x00000000
        /*0020*/ 	.short	0x0003
        /*0022*/ 	.short	0x0010
        /*0024*/ 	.byte	0x00, 0xf0, 0x11, 0x00


	//----- nvinfo : EIATTR_KPARAM_INFO
	.align		4
.L_16:
        /*0028*/ 	.byte	0x04, 0x17
        /*002a*/ 	.short	(.L_18 - .L_17)
.L_17:
        /*002c*/ 	.word	0x00000000
        /*0030*/ 	.short	0x0002
        /*0032*/ 	.short	0x000c
        /*0034*/ 	.byte	0x00, 0xf0, 0x11, 0x00


	//----- nvinfo : EIATTR_KPARAM_INFO
	.align		4
.L_18:
        /*0038*/ 	.byte	0x04, 0x17
        /*003a*/ 	.short	(.L_20 - .L_19)
.L_19:
        /*003c*/ 	.word	0x00000000
        /*0040*/ 	.short	0x0001
        /*0042*/ 	.short	0x0008
        /*0044*/ 	.byte	0x00, 0xf0, 0x11, 0x00


	//----- nvinfo : EIATTR_KPARAM_INFO
	.align		4
.L_20:
        /*0048*/ 	.byte	0x04, 0x17
        /*004a*/ 	.short	(.L_22 - .L_21)
.L_21:
        /*004c*/ 	.word	0x00000000
        /*0050*/ 	.short	0x0000
        /*0052*/ 	.short	0x0000
        /*0054*/ 	.byte	0x00, 0xf5, 0x21, 0x00


	//----- nvinfo : EIATTR_SPARSE_MMA_MASK
	.align		4
.L_22:
        /*0058*/ 	.byte	0x03, 0x50
        /*005a*/ 	.short	0x0000


	//----- nvinfo : EIATTR_MAXREG_COUNT
	.align		4
        /*005c*/ 	.byte	0x03, 0x1b
        /*005e*/ 	.short	0x00ff


	//----- nvinfo : EIATTR_MERCURY_ISA_VERSION
	.align		4
        /*0060*/ 	.byte	0x03, 0x5f
        /*0062*/ 	.short	0x0101


	//----- nvinfo : EIATTR_VRC_CTA_INIT_COUNT
	.align		4
        /*0064*/ 	.byte	0x02, 0x4a
	.zero		1
	.zero		1


	//----- nvinfo : EIATTR_EXIT_INSTR_OFFSETS
	.align		4
        /*0068*/ 	.byte	0x04, 0x1c
        /*006a*/ 	.short	(.L_24 - .L_23)


	//   ....[0]....
.L_23:
        /*006c*/ 	.word	0x00001410


	//   ....[1]....
        /*0070*/ 	.word	0x00001480


	//----- nvinfo : EIATTR_CRS_STACK_SIZE
	.align		4
.L_24:
        /*0074*/ 	.byte	0x04, 0x1e
        /*0076*/ 	.short	(.L_26 - .L_25)
.L_25:
        /*0078*/ 	.word	0x00000000


	//----- nvinfo : EIATTR_CBANK_PARAM_SIZE
	.align		4
.L_26:
        /*007c*/ 	.byte	0x03, 0x19
        /*007e*/ 	.short	0x0020


	//----- nvinfo : EIATTR_PARAM_CBANK
	.align		4
        /*0080*/ 	.byte	0x04, 0x0a
        /*0082*/ 	.short	(.L_28 - .L_27)
	.align		4
.L_27:
        /*0084*/ 	.word	index@(.nv.constant0.nacl_kernel_gpu)
        /*0088*/ 	.short	0x0380
        /*008a*/ 	.short	0x0020


	//----- nvinfo : EIATTR_SW_WAR
	.align		4
.L_28:
        /*008c*/ 	.byte	0x04, 0x36
        /*008e*/ 	.short	(.L_30 - .L_29)
.L_29:
        /*0090*/ 	.word	0x00000008
.L_30:


//--------------------- .nv.callgraph             --------------------------
	.section	.nv.callgraph,"",@"SHT_CUDA_CALLGRAPH"
	.align	4
	.sectionentsize	8
	.align		4
        /*0000*/ 	.word	0x00000000
	.align		4
        /*0004*/ 	.word	0xffffffff
	.align		4
        /*0008*/ 	.word	0x00000000
	.align		4
        /*000c*/ 	.word	0xfffffffe
	.align		4
        /*0010*/ 	.word	0x00000000
	.align		4
        /*0014*/ 	.word	0xfffffffd
	.align		4
        /*0018*/ 	.word	0x00000000
	.align		4
        /*001c*/ 	.word	0xfffffffc


//--------------------- .nv.constant3             --------------------------
	.section	.nv.constant3,"a",@progbits
	.align	4
.nv.constant3:
	.type		d_matrix,@object
	.size		d_matrix,(.L_0 - d_matrix)
d_matrix:
	.zero		2304
.L_0:


//--------------------- .text.nacl_kernel_gpu     --------------------------
	.section	.text.nacl_kernel_gpu,"ax",@progbits
	.align	128
        .global         nacl_kernel_gpu
        .type           nacl_kernel_gpu,@function
        .size           nacl_kernel_gpu,(.L_x_35 - nacl_kernel_gpu)
        .other          nacl_kernel_gpu,@"STO_CUDA_ENTRY STV_DEFAULT"
nacl_kernel_gpu:
.text.nacl_kernel_gpu:
[----:B------:R-:W-:Y:S08]  /*0000*/  LDC R1, c[0x0][0x37c] ;  /* 0x0000df00ff017b82 */ /* 0x000ff00000000800 */
[----:B------:R-:W0:Y:S01]  /*0010*/  LDC R2, c[0x0][0x390] ;  /* 0x0000e400ff027b82 */ /* 0x000e220000000800 */
[----:B------:R-:W1:Y:S01]  /*0020*/  S2R R6, SR_TID.X ;  /* 0x0000000000067919 */ /* 0x000e620000002100 */
[----:B------:R-:W2:Y:S01]  /*0030*/  LDCU.64 UR10, c[0x0][0x358] ;  /* 0x00006b00ff0a77ac */ /* 0x000ea20008000a00 */
[----:B------:R-:W1:Y:S01]  /*0040*/  S2R R3, SR_CTAID.X ;  /* 0x0000000000037919 */ /* 0x000e620000002500 */
[----:B0-----:R-:W-:-:S04]  /*0050*/  IADD3 R0, PT, PT, R2, 0x1800000, RZ ;  /* 0x0180000002007810 */ /* 0x001fc80007ffe0ff */
[----:B------:R-:W-:-:S04]  /*0060*/  LOP3.LUT R0, R0, 0x7f800000, RZ, 0xc0, !PT ;  /* 0x7f80000000007812 */ /* 0x000fc800078ec0ff */
[----:B------:R-:W-:Y:S02]  /*0070*/  ISETP.GT.U32.AND P0, PT, R0, 0x1ffffff, PT ;  /* 0x01ffffff0000780c */ /* 0x000fe40003f04070 */
[----:B-1----:R-:W-:-:S11]  /*0080*/  LEA R6, R3, R6, 0x6 ;  /* 0x0000000603067211 */ /* 0x002fd600078e30ff */
[----:B--2---:R-:W-:Y:S05]  /*0090*/  @P0 BRA `(.L_x_0) ;  /* 0x0000000000180947 */ /* 0x004fea0003800000 */
[----:B------:R-:W0:Y:S01]  /*00a0*/  LDCU UR4, c[0x0][0x390] ;  /* 0x00007200ff0477ac */ /* 0x000e220008000800 */
[----:B------:R-:W-:Y:S02]  /*00b0*/  MOV R14, 0xe0 ;  /* 0x000000e0000e7802 */ /* 0x000fe40000000f00 */
[----:B0-----:R-:W-:-:S07]  /*00c0*/  MOV R2, UR4 ;  /* 0x0000000400027c02 */ /* 0x001fce0008000f00 */
[----:B------:R-:W-:Y:S05]  /*00d0*/  CALL.REL.NOINC `($__internal_0_$__cuda_sm20_rcp_rn_f32_slowpath) ;  /* 0x0000001000ec7944 */ /* 0x000fea0003c00000 */
[----:B------:R-:W-:Y:S01]  /*00e0*/  MOV R11, R17 ;  /* 0x00000011000b7202 */ /* 0x000fe20000000f00 */
[----:B------:R-:W-:Y:S06]  /*00f0*/  BRA `(.L_x_1) ;  /* 0x0000000000107947 */ /* 0x000fec0003800000 */
.L_x_0:
[----:B------:R-:W0:Y:S02]  /*0100*/  MUFU.RCP R11, R2 ;  /* 0x00000002000b7308 */ /* 0x000e240000001000 */
[----:B0-----:R-:W-:-:S04]  /*0110*/  FFMA R0, R11, R2, -1 ;  /* 0xbf8000000b007423 */ /* 0x001fc80000000002 */
[----:B------:R-:W-:-:S04]  /*0120*/  FADD.FTZ R0, -R0, -RZ ;  /* 0x800000ff00007221 */ /* 0x000fc80000010100 */
[----:B------:R-:W-:-:S07]  /*0130*/  FFMA R11, R11, R0, R11 ;  /* 0x000000000b0b7223 */ /* 0x000fce000000000b */
.L_x_1:
[----:B------:R-:W0:Y:S01]  /*0140*/  LDCU UR8, c[0x0][0x388] ;  /* 0x00007100ff0877ac */ /* 0x000e220008000800 */
[----:B------:R-:W-:Y:S01]  /*0150*/  HFMA2 R7, -RZ, RZ, 0, 0 ;  /* 0x00000000ff077431 */ /* 0x000fe200000001ff */
[----:B------:R-:W-:Y:S01]  /*0160*/  CS2R R4, SRZ ;  /* 0x0000000000047805 */ /* 0x000fe2000001ff00 */
[----:B0-----:R-:W-:-:S09]  /*0170*/  UISETP.GE.AND UP0, UPT, UR8, 0x1, UPT ;  /* 0x000000010800788c */ /* 0x001fd2000bf06270 */
[----:B------:R-:W-:Y:S05]  /*0180*/  BRA.U !UP0, `(.L_x_2) ;  /* 0x0000001108987547 */ /* 0x000fea000b800000 */
[----:B------:R-:W0:Y:S02]  /*0190*/  LDC.64 R12, c[0x0][0x380] ;  /* 0x0000e000ff0c7b82 */ /* 0x000e240000000a00 */
[----:B0-----:R-:W-:-:S05]  /*01a0*/  IMAD.WIDE R12, R6, 0x10, R12 ;  /* 0x00000010060c7825 */ /* 0x001fca00078e020c */
[----:B------:R0:W5:Y:S04]  /*01b0*/  LDG.E R10, desc[UR10][R12.64] ;  /* 0x0000000a0c0a7981 */ /* 0x000168000c1e1900 */
[----:B------:R0:W5:Y:S04]  /*01c0*/  LDG.E R9, desc[UR10][R12.64+0x4] ;  /* 0x0000040a0c097981 */ /* 0x000168000c1e1900 */
[----:B------:R0:W5:Y:S04]  /*01d0*/  LDG.E R8, desc[UR10][R12.64+0x8] ;  /* 0x0000080a0c087981 */ /* 0x000168000c1e1900 */
[----:B------:R0:W5:Y:S01]  /*01e0*/  LDG.E R3, desc[UR10][R12.64+0xc] ;  /* 0x00000c0a0c037981 */ /* 0x000162000c1e1900 */
[----:B------:R-:W-:Y:S01]  /*01f0*/  UISETP.NE.AND UP0, UPT, UR8, 0x1, UPT ;  /* 0x000000010800788c */ /* 0x000fe2000bf05270 */
[----:B------:R-:W-:Y:S01]  /*0200*/  MOV R7, RZ ;  /* 0x000000ff00077202 */ /* 0x000fe20000000f00 */
[----:B------:R-:W-:Y:S01]  /*0210*/  UMOV UR4, URZ ;  /* 0x000000ff00047c82 */ /* 0x000fe20008000000 */
[----:B------:R-:W-:-:S06]  /*0220*/  UMOV UR5, URZ ;  /* 0x000000ff00057c82 */ /* 0x000fcc0008000000 */
[----:B0-----:R-:W-:Y:S05]  /*0230*/  BRA.U !UP0, `(.L_x_3) ;  /* 0x0000000908f47547 */ /* 0x001fea000b800000 */
[----:B------:R-:W0:Y:S01]  /*0240*/  LDCU.64 UR6, c[0x0][0x380] ;  /* 0x00007000ff0677ac */ /* 0x000e220008000a00 */
[----:B------:R-:W-:Y:S02]  /*0250*/  MOV R7, RZ ;  /* 0x000000ff00077202 */ /* 0x000fe40000000f00 */
[----:B------:R-:W-:Y:S01]  /*0260*/  CS2R R4, SRZ ;  /* 0x0000000000047805 */ /* 0x000fe2000001ff00 */
[----:B------:R-:W-:Y:S01]  /*0270*/  ULOP3.LUT UR4, UR8, 0x7ffffffe, URZ, 0xc0, !UPT ;  /* 0x7ffffffe08047892 */ /* 0x000fe2000f8ec0ff */
[----:B------:R-:W1:Y:S01]  /*0280*/  LDCU UR12, c[0x0][0x390] ;  /* 0x00007200ff0c77ac */ /* 0x000e620008000800 */
[----:B------:R-:W2:Y:S02]  /*0290*/  LDCU UR9, c[0x0][0x38c] ;  /* 0x00007180ff0977ac */ /* 0x000ea40008000800 */
[----:B------:R-:W-:Y:S02]  /*02a0*/  UIADD3 UR4, UPT, UPT, -UR4, URZ, URZ ;  /* 0x000000ff04047290 */ /* 0x000fe4000fffe1ff */
[----:B0-----:R-:W-:-:S04]  /*02b0*/  UIADD3 UR5, UP0, UPT, UR6, 0x10, URZ ;  /* 0x0000001006057890 */ /* 0x001fc8000ff1e0ff */
[----:B------:R-:W-:Y:S02]  /*02c0*/  UIADD3.X UR6, UPT, UPT, URZ, UR7, URZ, UP0, !UPT ;  /* 0x00000007ff067290 */ /* 0x000fe400087fe4ff */
[----:B------:R-:W-:-:S04]  /*02d0*/  MOV R12, UR5 ;  /* 0x00000005000c7c02 */ /* 0x000fc80008000f00 */
[----:B-12---:R-:W-:-:S07]  /*02e0*/  MOV R13, UR6 ;  /* 0x00000006000d7c02 */ /* 0x006fce0008000f00 */
.L_x_20:
[----:B------:R-:W2:Y:S04]  /*02f0*/  LDG.E R15, desc[UR10][R12.64+-0x10] ;  /* 0xfffff00a0c0f7981 */ /* 0x000ea8000c1e1900 */
[----:B------:R-:W3:Y:S04]  /*0300*/  LDG.E R14, desc[UR10][R12.64+-0xc] ;  /* 0xfffff40a0c0e7981 */ /* 0x000ee8000c1e1900 */
[----:B------:R-:W4:Y:S01]  /*0310*/  LDG.E R17, desc[UR10][R12.64+-0x8] ;  /* 0xfffff80a0c117981 */ /* 0x000f22000c1e1900 */
[----:B------:R-:W-:Y:S01]  /*0320*/  UIADD3 UR4, UPT, UPT, UR4, 0x2, URZ ;  /* 0x0000000204047890 */ /* 0x000fe2000fffe0ff */
[----:B------:R-:W-:Y:S03]  /*0330*/  BSSY.RECONVERGENT B0, `(.L_x_4) ;  /* 0x0000052000007945 */ /* 0x000fe60003800200 */
[----:B------:R-:W-:Y:S01]  /*0340*/  UISETP.NE.AND UP0, UPT, UR4, URZ, UPT ;  /* 0x000000ff0400728c */ /* 0x000fe2000bf05270 */
[----:B--2--5:R-:W-:Y:S01]  /*0350*/  FADD R0, R10, -R15 ;  /* 0x8000000f0a007221 */ /* 0x024fe20000000000 */
[----:B---3--:R-:W-:-:S03]  /*0360*/  FADD R14, R9, -R14 ;  /* 0x8000000e090e7221 */ /* 0x008fc60000000000 */
[-C--:B------:R-:W-:Y:S01]  /*0370*/  FMUL R2, R0, R11.reuse ;  /* 0x0000000b00027220 */ /* 0x080fe20000400000 */
[----:B----4-:R-:W-:Y:S01]  /*0380*/  FADD R20, R8, -R17 ;  /* 0x8000001108147221 */ /* 0x010fe20000000000 */
[-C--:B------:R-:W-:Y:S02]  /*0390*/  FMUL R16, R14, R11.reuse ;  /* 0x0000000b0e107220 */ /* 0x080fe40000400000 */
[----:B------:R-:W0:Y:S01]  /*03a0*/  FRND R15, R2 ;  /* 0x00000002000f7307 */ /* 0x000e220000201000 */
[----:B------:R-:W-:-:S07]  /*03b0*/  FMUL R17, R20, R11 ;  /* 0x0000000b14117220 */ /* 0x000fce0000400000 */
[----:B------:R-:W1:Y:S01]  /*03c0*/  FRND R21, R16 ;  /* 0x0000001000157307 */ /* 0x000e620000201000 */
[----:B0-----:R-:W-:-:S07]  /*03d0*/  FFMA R0, -R15, UR12, R0 ;  /* 0x0000000c0f007c23 */ /* 0x001fce0008000100 */
[----:B------:R-:W0:Y:S01]  /*03e0*/  FRND R17, R17 ;  /* 0x0000001100117307 */ /* 0x000e220000201000 */
[----:B-1----:R-:W-:Y:S01]  /*03f0*/  FFMA R21, -R21, UR12, R14 ;  /* 0x0000000c15157c23 */ /* 0x002fe2000800010e */
[----:B------:R-:W-:-:S04]  /*0400*/  FFMA R14, R0, R0, RZ ;  /* 0x00000000000e7223 */ /* 0x000fc800000000ff */
[----:B------:R-:W-:Y:S01]  /*0410*/  FFMA R15, R21, R21, R14 ;  /* 0x00000015150f7223 */ /* 0x000fe2000000000e */
[----:B0-----:R-:W-:-:S04]  /*0420*/  FFMA R20, -R17, UR12, R20 ;  /* 0x0000000c11147c23 */ /* 0x001fc80008000114 */
[----:B------:R-:W-:-:S05]  /*0430*/  FFMA R15, R20, R20, R15 ;  /* 0x00000014140f7223 */ /* 0x000fca000000000f */
[----:B------:R-:W-:-:S13]  /*0440*/  FSETP.NEU.AND P0, PT, R15, RZ, PT ;  /* 0x000000ff0f00720b */ /* 0x000fda0003f0d000 */
[----:B------:R-:W-:Y:S05]  /*0450*/  @!P0 BRA `(.L_x_5) ;  /* 0x0000000000fc8947 */ /* 0x000fea0003800000 */
[----:B------:R0:W5:Y:S01]  /*0460*/  LDG.E R24, desc[UR10][R12.64+-0x4] ;  /* 0xfffffc0a0c187981 */ /* 0x000162000c1e1900 */
[----:B------:R-:W-:Y:S01]  /*0470*/  IADD3 R2, PT, PT, R15, -0xd000000, RZ ;  /* 0xf30000000f027810 */ /* 0x000fe20007ffe0ff */
[----:B------:R0:W1:Y:S01]  /*0480*/  MUFU.RSQ R14, R15 ;  /* 0x0000000f000e7308 */ /* 0x0000620000001400 */
[----:B------:R-:W-:Y:S02]  /*0490*/  BSSY.RECONVERGENT B1, `(.L_x_6) ;  /* 0x000000b000017945 */ /* 0x000fe40003800200 */
[----:B------:R-:W-:-:S13]  /*04a0*/  ISETP.GT.U32.AND P0, PT, R2, 0x727fffff, PT ;  /* 0x727fffff0200780c */ /* 0x000fda0003f04070 */
[----:B0-----:R-:W-:Y:S05]  /*04b0*/  @!P0 BRA `(.L_x_7) ;  /* 0x0000000000108947 */ /* 0x001fea0003800000 */
[----:B------:R-:W-:Y:S02]  /*04c0*/  MOV R2, R15 ;  /* 0x0000000f00027202 */ /* 0x000fe40000000f00 */
[----:B-1----:R-:W-:-:S07]  /*04d0*/  MOV R14, 0x4f0 ;  /* 0x000004f0000e7802 */ /* 0x002fce0000000f00 */
[----:B-----5:R-:W-:Y:S05]  /*04e0*/  CALL.REL.NOINC `($__internal_1_$__cuda_sm20_sqrt_rn_f32_slowpath) ;  /* 0x0000001000b87944 */ /* 0x020fea0003c00000 */
[----:B------:R-:W-:Y:S05]  /*04f0*/  BRA `(.L_x_8) ;  /* 0x0000000000107947 */ /* 0x000fea0003800000 */
.L_x_7:
[----:B-1----:R-:W-:Y:S01]  /*0500*/  FMUL.FTZ R2, R15, R14 ;  /* 0x0000000e0f027220 */ /* 0x002fe20000410000 */
[----:B------:R-:W-:-:S03]  /*0510*/  FMUL.FTZ R14, R14, 0.5 ;  /* 0x3f0000000e0e7820 */ /* 0x000fc60000410000 */
[----:B------:R-:W-:-:S04]  /*0520*/  FFMA R15, -R2, R2, R15 ;  /* 0x00000002020f7223 */ /* 0x000fc8000000010f */
[----:B------:R-:W-:-:S07]  /*0530*/  FFMA R2, R15, R14, R2 ;  /* 0x0000000e0f027223 */ /* 0x000fce0000000002 */
.L_x_8:
[----:B------:R-:W-:Y:S05]  /*0540*/  BSYNC.RECONVERGENT B1 ;  /* 0x0000000000017941 */ /* 0x000fea0003800200 */
.L_x_6:
[----:B------:R-:W-:Y:S01]  /*0550*/  IADD3 R14, PT, PT, R2, 0x1800000, RZ ;  /* 0x01800000020e7810 */ /* 0x000fe20007ffe0ff */
[----:B------:R-:W-:Y:S03]  /*0560*/  BSSY.RECONVERGENT B1, `(.L_x_9) ;  /* 0x000000c000017945 */ /* 0x000fe60003800200 */
[----:B------:R-:W-:-:S04]  /*0570*/  LOP3.LUT R14, R14, 0x7f800000, RZ, 0xc0, !PT ;  /* 0x7f8000000e0e7812 */ /* 0x000fc800078ec0ff */
[----:B------:R-:W-:-:S13]  /*0580*/  ISETP.GT.U32.AND P0, PT, R14, 0x1ffffff, PT ;  /* 0x01ffffff0e00780c */ /* 0x000fda0003f04070 */
[----:B------:R-:W-:Y:S05]  /*0590*/  @P0 BRA `(.L_x_10) ;  /* 0x0000000000100947 */ /* 0x000fea0003800000 */
[----:B------:R-:W-:-:S07]  /*05a0*/  MOV R14, 0x5c0 ;  /* 0x000005c0000e7802 */ /* 0x000fce0000000f00 */
[----:B-----5:R-:W-:Y:S05]  /*05b0*/  CALL.REL.NOINC `($__internal_0_$__cuda_sm20_rcp_rn_f32_slowpath) ;  /* 0x0000000c00b47944 */ /* 0x020fea0003c00000 */
[----:B------:R-:W-:Y:S01]  /*05c0*/  MOV R22, R17 ;  /* 0x0000001100167202 */ /* 0x000fe20000000f00 */
[----:B------:R-:W-:Y:S06]  /*05d0*/  BRA `(.L_x_11) ;  /* 0x0000000000107947 */ /* 0x000fec0003800000 */
.L_x_10:
[----:B------:R-:W0:Y:S02]  /*05e0*/  MUFU.RCP R15, R2 ;  /* 0x00000002000f7308 */ /* 0x000e240000001000 */
[----:B0-----:R-:W-:-:S04]  /*05f0*/  FFMA R14, R15, R2, -1 ;  /* 0xbf8000000f0e7423 */ /* 0x001fc80000000002 */
[----:B------:R-:W-:-:S04]  /*0600*/  FADD.FTZ R14, -R14, -RZ ;  /* 0x800000ff0e0e7221 */ /* 0x000fc80000010100 */
[----:B------:R-:W-:-:S07]  /*0610*/  FFMA R22, R15, R14, R15 ;  /* 0x0000000e0f167223 */ /* 0x000fce000000000f */
.L_x_11:
[----:B------:R-:W-:Y:S05]  /*0620*/  BSYNC.RECONVERGENT B1 ;  /* 0x0000000000017941 */ /* 0x000fea0003800200 */
.L_x_9:
[----:B-----5:R-:W-:Y:S01]  /*0630*/  IMAD R24, R3, UR9, R24 ;  /* 0x0000000903187c24 */ /* 0x020fe2000f8e0218 */
[----:B------:R-:W-:-:S03]  /*0640*/  MOV R23, 0x437c0000 ;  /* 0x437c000000177802 */ /* 0x000fc60000000f00 */
[----:B------:R-:W-:-:S04]  /*0650*/  IMAD R24, R24, 0x18, RZ ;  /* 0x0000001818187824 */ /* 0x000fc800078e02ff */
[----:B------:R-:W0:Y:S08]  /*0660*/  LDC.64 R14, c[0x3][R24] ;  /* 0x00c00000180e7b82 */ /* 0x000e300000000a00 */
[----:B------:R-:W1:Y:S08]  /*0670*/  LDC.64 R16, c[0x3][R24+0x8] ;  /* 0x00c0020018107b82 */ /* 0x000e700000000a00 */
[----:B------:R-:W2:Y:S01]  /*0680*/  LDC.64 R18, c[0x3][R24+0x10] ;  /* 0x00c0040018127b82 */ /* 0x000ea20000000a00 */
[----:B0-----:R-:W-:Y:S01]  /*0690*/  FADD R15, R15, -R2 ;  /* 0x800000020f0f7221 */ /* 0x001fe20000000000 */
[----:B------:R-:W-:-:S02]  /*06a0*/  HFMA2 R2, -RZ, RZ, 0.96630859375, -0.0022525787353515625 ;  /* 0x3bbb989dff027431 */ /* 0x000fc400000001ff */
[----:B------:R-:W-:Y:S01]  /*06b0*/  FMUL R14, R14, 0.014660267159342765808 ;  /* 0x3c70319e0e0e7820 */ /* 0x000fe20000400000 */
[----:B-1----:R-:W-:Y:S01]  /*06c0*/  FMUL R15, R15, R16 ;  /* 0x000000100f0f7220 */ /* 0x002fe20000400000 */
[----:B------:R-:W-:-:S03]  /*06d0*/  FMUL R17, R17, -6 ;  /* 0xc0c0000011117820 */ /* 0x000fc60000400000 */
[----:B------:R-:W-:-:S04]  /*06e0*/  FFMA.SAT R2, R15, R2, 0.5 ;  /* 0x3f0000000f027423 */ /* 0x000fc80000002002 */
[----:B------:R-:W-:Y:S01]  /*06f0*/  FFMA.RM R2, R2, R23, 12582913 ;  /* 0x4b40000102027423 */ /* 0x000fe20000004017 */
[----:B--2---:R-:W-:-:S03]  /*0700*/  FMUL R25, R18, -8 ;  /* 0xc100000012197820 */ /* 0x004fc60000400000 */
[C---:B------:R-:W-:Y:S01]  /*0710*/  FADD R26, R2.reuse, -12583039 ;  /* 0xcb40007f021a7421 */ /* 0x040fe20000000000 */
[----:B------:R-:W-:-:S03]  /*0720*/  SHF.L.U32 R23, R2, 0x17, RZ ;  /* 0x0000001702177819 */ /* 0x000fc600000006ff */
[----:B------:R-:W-:-:S04]  /*0730*/  FFMA R26, R15, 1.4426950216293334961, -R26 ;  /* 0x3fb8aa3b0f1a7823 */ /* 0x000fc8000000081a */
[----:B------:R-:W-:Y:S01]  /*0740*/  FFMA R26, R15, 1.925963033500011079e-08, R26 ;  /* 0x32a570600f1a7823 */ /* 0x000fe2000000001a */
[----:B------:R-:W-:-:S04]  /*0750*/  FMUL R15, R22, R22 ;  /* 0x00000016160f7220 */ /* 0x000fc80000400000 */
[----:B------:R-:W-:Y:S01]  /*0760*/  FMUL R2, R15, R15 ;  /* 0x0000000f0f027220 */ /* 0x000fe20000400000 */
[----:B------:R-:W0:Y:S03]  /*0770*/  MUFU.EX2 R26, R26 ;  /* 0x0000001a001a7308 */ /* 0x000e260000000800 */
[----:B------:R-:W-:-:S04]  /*0780*/  FMUL R2, R2, R2 ;  /* 0x0000000202027220 */ /* 0x000fc80000400000 */
[----:B------:R-:W-:Y:S01]  /*0790*/  FMUL R25, R2, R25 ;  /* 0x0000001902197220 */ /* 0x000fe20000400000 */
[----:B0-----:R-:W-:-:S04]  /*07a0*/  FMUL R23, R23, R26 ;  /* 0x0000001a17177220 */ /* 0x001fc80000400000 */
[----:B------:R-:W-:Y:S01]  /*07b0*/  FMUL R23, R14, R23 ;  /* 0x000000170e177220 */ /* 0x000fe20000400000 */
[----:B------:R-:W-:Y:S01]  /*07c0*/  FMUL R14, R2, R17 ;  /* 0x00000011020e7220 */ /* 0x000fe20000400000 */
[----:B------:R-:W-:Y:S02]  /*07d0*/  FMUL R17, R15, R22 ;  /* 0x000000160f117220 */ /* 0x000fe40000400000 */
[----:B------:R-:W-:-:S04]  /*07e0*/  FMUL R23, R16, R23 ;  /* 0x0000001710177220 */ /* 0x000fc80000400000 */
[----:B------:R-:W-:-:S04]  /*07f0*/  FFMA R14, R23, R22, R14 ;  /* 0x00000016170e7223 */ /* 0x000fc8000000000e */
[----:B------:R-:W-:-:S04]  /*0800*/  FFMA R14, R15, R25, R14 ;  /* 0x000000190f0e7223 */ /* 0x000fc8000000000e */
[----:B------:R-:W-:-:S04]  /*0810*/  FFMA R14, R17, R19, R14 ;  /* 0x00000013110e7223 */ /* 0x000fc8000000000e */
[-C--:B------:R-:W-:Y:S01]  /*0820*/  FFMA R5, R0, R14.reuse, R5 ;  /* 0x0000000e00057223 */ /* 0x080fe20000000005 */
[-C--:B------:R-:W-:Y:S01]  /*0830*/  FFMA R4, R21, R14.reuse, R4 ;  /* 0x0000000e15047223 */ /* 0x080fe20000000004 */
[----:B------:R-:W-:-:S07]  /*0840*/  FFMA R7, R20, R14, R7 ;  /* 0x0000000e14077223 */ /* 0x000fce0000000007 */
.L_x_5:
[----:B------:R-:W-:Y:S05]  /*0850*/  BSYNC.RECONVERGENT B0 ;  /* 0x0000000000007941 */ /* 0x000fea0003800200 */
.L_x_4:
[----:B------:R-:W2:Y:S04]  /*0860*/  LDG.E R15, desc[UR10][R12.64] ;  /* 0x0000000a0c0f7981 */ /* 0x000ea8000c1e1900 */
[----:B------:R-:W3:Y:S04]  /*0870*/  LDG.E R14, desc[UR10][R12.64+0x4] ;  /* 0x0000040a0c0e7981 */ /* 0x000ee8000c1e1900 */
[----:B------:R-:W4:Y:S01]  /*0880*/  LDG.E R17, desc[UR10][R12.64+0x8] ;  /* 0x0000080a0c117981 */ /* 0x000f22000c1e1900 */
[----:B------:R-:W-:Y:S01]  /*0890*/  BSSY.RECONVERGENT B0, `(.L_x_12) ;  /* 0x0000051000007945 */ /* 0x000fe20003800200 */
[----:B--2---:R-:W-:Y:S01]  /*08a0*/  FADD R0, R10, -R15 ;  /* 0x8000000f0a007221 */ /* 0x004fe20000000000 */
        /* <DEDUP_REMOVED lines=26> */
.L_x_15:
[----:B-1----:R-:W-:Y:S01]  /*0a50*/  FMUL.FTZ R2, R15, R14 ;  /* 0x0000000e0f027220 */ /* 0x002fe20000410000 */
[----:B------:R-:W-:-:S03]  /*0a60*/  FMUL.FTZ R14, R14, 0.5 ;  /* 0x3f0000000e0e7820 */ /* 0x000fc60000410000 */
[----:B------:R-:W-:-:S04]  /*0a70*/  FFMA R15, -R2, R2, R15 ;  /* 0x00000002020f7223 */ /* 0x000fc8000000010f */
[----:B------:R-:W-:-:S07]  /*0a80*/  FFMA R2, R15, R14, R2 ;  /* 0x0000000e0f027223 */ /* 0x000fce0000000002 */
.L_x_16:
[----:B------:R-:W-:Y:S05]  /*0a90*/  BSYNC.RECONVERGENT B1 ;  /* 0x0000000000017941 */ /* 0x000fea0003800200 */
.L_x_14:
        /* <DEDUP_REMOVED lines=9> */
.L_x_18:
[----:B------:R-:W0:Y:S02]  /*0b30*/  MUFU.RCP R15, R2 ;  /* 0x00000002000f7308 */ /* 0x000e240000001000 */
[----:B0-----:R-:W-:-:S04]  /*0b40*/  FFMA R14, R15, R2, -1 ;  /* 0xbf8000000f0e7423 */ /* 0x001fc80000000002 */
[----:B------:R-:W-:-:S04]  /*0b50*/  FADD.FTZ R14, -R14, -RZ ;  /* 0x800000ff0e0e7221 */ /* 0x000fc80000010100 */
[----:B------:R-:W-:-:S07]  /*0b60*/  FFMA R22, R15, R14, R15 ;  /* 0x0000000e0f167223 */ /* 0x000fce000000000f */
.L_x_19:
[----:B------:R-:W-:Y:S05]  /*0b70*/  BSYNC.RECONVERGENT B1 ;  /* 0x0000000000017941 */ /* 0x000fea0003800200 */
.L_x_17:
        /* <DEDUP_REMOVED lines=34> */
.L_x_13:
[----:B------:R-:W-:Y:S05]  /*0da0*/  BSYNC.RECONVERGENT B0 ;  /* 0x0000000000007941 */ /* 0x000fea0003800200 */
.L_x_12:
[----:B------:R-:W-:-:S04]  /*0db0*/  IADD3 R12, P0, PT, R12, 0x20, RZ ;  /* 0x000000200c0c7810 */ /* 0x000fc80007f1e0ff */
[----:B------:R-:W-:Y:S01]  /*0dc0*/  IADD3.X R13, PT, PT, RZ, R13, RZ, P0, !PT ;  /* 0x0000000dff0d7210 */ /* 0x000fe200007fe4ff */
[----:B------:R-:W-:Y:S08]  /*0dd0*/  BRA.U UP0, `(.L_x_20) ;  /* 0xfffffff500447547 */ /* 0x000ff0000b83ffff */
[----:B------:R-:W0:Y:S01]  /*0de0*/  LDCU UR8, c[0x0][0x388] ;  /* 0x00007100ff0877ac */ /* 0x000e220008000800 */
[----:B------:R-:W-:Y:S01]  /*0df0*/  UMOV UR5, URZ ;  /* 0x000000ff00057c82 */ /* 0x000fe20008000000 */
[----:B0-----:R-:W-:-:S12]  /*0e00*/  ULOP3.LUT UR4, UR8, 0x7ffffffe, URZ, 0xc0, !UPT ;  /* 0x7ffffffe08047892 */ /* 0x001fd8000f8ec0ff */
.L_x_3:
[----:B------:R-:W-:-:S04]  /*0e10*/  ULOP3.LUT UR6, UR8, 0x1, URZ, 0xc0, !UPT ;  /* 0x0000000108067892 */ /* 0x000fc8000f8ec0ff */
[----:B------:R-:W-:-:S09]  /*0e20*/  UISETP.NE.U32.AND UP0, UPT, UR6, 0x1, UPT ;  /* 0x000000010600788c */ /* 0x000fd2000bf05070 */
[----:B------:R-:W-:Y:S05]  /*0e30*/  BRA.U UP0, `(.L_x_2) ;  /* 0x00000005006c7547 */ /* 0x000fea000b800000 */
[----:B------:R-:W0:Y:S02]  /*0e40*/  LDCU.64 UR6, c[0x0][0x380] ;  /* 0x00007000ff0677ac */ /* 0x000e240008000a00 */
[----:B0-----:R-:W-:-:S04]  /*0e50*/  ULEA UR6, UP0, UR4, UR6, 0x4 ;  /* 0x0000000604067291 */ /* 0x001fc8000f8020ff */
[----:B------:R-:W-:Y:S02]  /*0e60*/  ULEA.HI.X UR7, UR4, UR7, UR5, 0x4, UP0 ;  /* 0x0000000704077291 */ /* 0x000fe400080f2405 */
[----:B------:R-:W-:-:S04]  /*0e70*/  MOV R12, UR6 ;  /* 0x00000006000c7c02 */ /* 0x000fc80008000f00 */
[----:B------:R-:W-:Y:S01]  /*0e80*/  MOV R13, UR7 ;  /* 0x00000007000d7c02 */ /* 0x000fe20008000f00 */
[----:B------:R-:W0:Y:S04]  /*0e90*/  LDCU UR6, c[0x0][0x38c] ;  /* 0x00007180ff0677ac */ /* 0x000e280008000800 */
[----:B------:R-:W2:Y:S01]  /*0ea0*/  LDG.E R15, desc[UR10][R12.64] ;  /* 0x0000000a0c0f7981 */ /* 0x000ea2000c1e1900 */
[----:B------:R-:W1:Y:S03]  /*0eb0*/  LDCU UR7, c[0x0][0x390] ;  /* 0x00007200ff0777ac */ /* 0x000e660008000800 */
[----:B------:R-:W3:Y:S04]  /*0ec0*/  LDG.E R14, desc[UR10][R12.64+0x4] ;  /* 0x0000040a0c0e7981 */ /* 0x000ee8000c1e1900 */
[----:B------:R-:W4:Y:S04]  /*0ed0*/  LDG.E R17, desc[UR10][R12.64+0x8] ;  /* 0x0000080a0c117981 */ /* 0x000f28000c1e1900 */
[----:B------:R-:W0:Y:S01]  /*0ee0*/  LDG.E R2, desc[UR10][R12.64+0xc] ;  /* 0x00000c0a0c027981 */ /* 0x000e22000c1e1900 */
[----:B------:R-:W-:Y:S01]  /*0ef0*/  BSSY.RECONVERGENT B0, `(.L_x_2) ;  /* 0x000004f000007945 */ /* 0x000fe20003800200 */
[----:B--2--5:R-:W-:Y:S01]  /*0f00*/  FADD R0, R10, -R15 ;  /* 0x8000000f0a007221 */ /* 0x024fe20000000000 */
[----:B---3--:R-:W-:-:S03]  /*0f10*/  FADD R14, R9, -R14 ;  /* 0x8000000e090e7221 */ /* 0x008fc60000000000 */
[-C--:B------:R-:W-:Y:S01]  /*0f20*/  FMUL R10, R0, R11.reuse ;  /* 0x0000000b000a7220 */ /* 0x080fe20000400000 */
[-C--:B------:R-:W-:Y:S01]  /*0f30*/  FMUL R15, R14, R11.reuse ;  /* 0x0000000b0e0f7220 */ /* 0x080fe20000400000 */
[----:B----4-:R-:W-:Y:S02]  /*0f40*/  FADD R8, R8, -R17 ;  /* 0x8000001108087221 */ /* 0x010fe40000000000 */
[----:B------:R-:W1:Y:S01]  /*0f50*/  FRND R9, R10 ;  /* 0x0000000a00097307 */ /* 0x000e620000201000 */
[----:B0-----:R-:W-:Y:S02]  /*0f60*/  IMAD R3, R3, UR6, R2 ;  /* 0x0000000603037c24 */ /* 0x001fe4000f8e0202 */
[----:B------:R-:W-:-:S05]  /*0f70*/  FMUL R16, R8, R11 ;  /* 0x0000000b08107220 */ /* 0x000fca0000400000 */
[----:B------:R-:W0:Y:S01]  /*0f80*/  FRND R15, R15 ;  /* 0x0000000f000f7307 */ /* 0x000e220000201000 */
[----:B-1----:R-:W-:-:S07]  /*0f90*/  FFMA R0, -R9, UR7, R0 ;  /* 0x0000000709007c23 */ /* 0x002fce0008000100 */
[----:B------:R-:W1:Y:S01]  /*0fa0*/  FRND R11, R16 ;  /* 0x00000010000b7307 */ /* 0x000e620000201000 */
[----:B------:R-:W-:Y:S01]  /*0fb0*/  FFMA R12, R0, R0, RZ ;  /* 0x00000000000c7223 */ /* 0x000fe200000000ff */
[----:B0-----:R-:W-:Y:S01]  /*0fc0*/  FFMA R9, -R15, UR7, R14 ;  /* 0x000000070f097c23 */ /* 0x001fe2000800010e */
[----:B-1----:R-:W-:-:S03]  /*0fd0*/  FFMA R8, -R11, UR7, R8 ;  /* 0x000000070b087c23 */ /* 0x002fc60008000108 */
[----:B------:R-:W-:-:S04]  /*0fe0*/  FFMA R11, R9, R9, R12 ;  /* 0x00000009090b7223 */ /* 0x000fc8000000000c */
[----:B------:R-:W-:-:S05]  /*0ff0*/  FFMA R11, R8, R8, R11 ;  /* 0x00000008080b7223 */ /* 0x000fca000000000b */
[----:B------:R-:W-:-:S13]  /*1000*/  FSETP.NEU.AND P0, PT, R11, RZ, PT ;  /* 0x000000ff0b00720b */ /* 0x000fda0003f0d000 */
[----:B------:R-:W-:Y:S05]  /*1010*/  @!P0 BRA `(.L_x_21) ;  /* 0x0000000000f08947 */ /* 0x000fea0003800000 */
[----:B------:R-:W-:Y:S01]  /*1020*/  IADD3 R2, PT, PT, R11, -0xd000000, RZ ;  /* 0xf30000000b027810 */ /* 0x000fe20007ffe0ff */
[----:B------:R0:W1:Y:S01]  /*1030*/  MUFU.RSQ R10, R11 ;  /* 0x0000000b000a7308 */ /* 0x0000620000001400 */
[----:B------:R-:W-:Y:S02]  /*1040*/  BSSY.RECONVERGENT B1, `(.L_x_22) ;  /* 0x000000b000017945 */ /* 0x000fe40003800200 */
[----:B------:R-:W-:-:S13]  /*1050*/  ISETP.GT.U32.AND P0, PT, R2, 0x727fffff, PT ;  /* 0x727fffff0200780c */ /* 0x000fda0003f04070 */
[----:B0-----:R-:W-:Y:S05]  /*1060*/  @!P0 BRA `(.L_x_23) ;  /* 0x0000000000108947 */ /* 0x001fea0003800000 */
[----:B------:R-:W-:Y:S02]  /*1070*/  MOV R2, R11 ;  /* 0x0000000b00027202 */ /* 0x000fe40000000f00 */
[----:B------:R-:W-:-:S07]  /*1080*/  MOV R14, 0x10a0 ;  /* 0x000010a0000e7802 */ /* 0x000fce0000000f00 */
[----:B-1----:R-:W-:Y:S05]  /*1090*/  CALL.REL.NOINC `($__internal_1_$__cuda_sm20_sqrt_rn_f32_slowpath) ;  /* 0x0000000400cc7944 */ /* 0x002fea0003c00000 */
[----:B------:R-:W-:Y:S05]  /*10a0*/  BRA `(.L_x_24) ;  /* 0x0000000000107947 */ /* 0x000fea0003800000 */
.L_x_23:
[----:B-1----:R-:W-:Y:S01]  /*10b0*/  FMUL.FTZ R2, R11, R10 ;  /* 0x0000000a0b027220 */ /* 0x002fe20000410000 */
[----:B------:R-:W-:-:S03]  /*10c0*/  FMUL.FTZ R10, R10, 0.5 ;  /* 0x3f0000000a0a7820 */ /* 0x000fc60000410000 */
[----:B------:R-:W-:-:S04]  /*10d0*/  FFMA R11, -R2, R2, R11 ;  /* 0x00000002020b7223 */ /* 0x000fc8000000010b */
[----:B------:R-:W-:-:S07]  /*10e0*/  FFMA R2, R11, R10, R2 ;  /* 0x0000000a0b027223 */ /* 0x000fce0000000002 */
.L_x_24:
[----:B------:R-:W-:Y:S05]  /*10f0*/  BSYNC.RECONVERGENT B1 ;  /* 0x0000000000017941 */ /* 0x000fea0003800200 */
.L_x_22:
[----:B------:R-:W-:Y:S01]  /*1100*/  IADD3 R10, PT, PT, R2, 0x1800000, RZ ;  /* 0x01800000020a7810 */ /* 0x000fe20007ffe0ff */
[----:B------:R-:W-:Y:S03]  /*1110*/  BSSY.RECONVERGENT B1, `(.L_x_25) ;  /* 0x000000b000017945 */ /* 0x000fe60003800200 */
[----:B------:R-:W-:-:S04]  /*1120*/  LOP3.LUT R10, R10, 0x7f800000, RZ, 0xc0, !PT ;  /* 0x7f8000000a0a7812 */ /* 0x000fc800078ec0ff */
[----:B------:R-:W-:-:S13]  /*1130*/  ISETP.GT.U32.AND P0, PT, R10, 0x1ffffff, PT ;  /* 0x01ffffff0a00780c */ /* 0x000fda0003f04070 */
[----:B------:R-:W-:Y:S05]  /*1140*/  @P0 BRA `(.L_x_26) ;  /* 0x00000000000c0947 */ /* 0x000fea0003800000 */
[----:B------:R-:W-:-:S07]  /*1150*/  MOV R14, 0x1170 ;  /* 0x00001170000e7802 */ /* 0x000fce0000000f00 */
[----:B------:R-:W-:Y:S05]  /*1160*/  CALL.REL.NOINC `($__internal_0_$__cuda_sm20_rcp_rn_f32_slowpath) ;  /* 0x0000000000c87944 */ /* 0x000fea0003c00000 */
[----:B------:R-:W-:Y:S05]  /*1170*/  BRA `(.L_x_27) ;  /* 0x0000000000107947 */ /* 0x000fea0003800000 */
.L_x_26:
[----:B------:R-:W0:Y:S02]  /*1180*/  MUFU.RCP R17, R2 ;  /* 0x0000000200117308 */ /* 0x000e240000001000 */
[----:B0-----:R-:W-:-:S04]  /*1190*/  FFMA R10, R17, R2, -1 ;  /* 0xbf800000110a7423 */ /* 0x001fc80000000002 */
[----:B------:R-:W-:-:S04]  /*11a0*/  FADD.FTZ R10, -R10, -RZ ;  /* 0x800000ff0a0a7221 */ /* 0x000fc80000010100 */
[----:B------:R-:W-:-:S07]  /*11b0*/  FFMA R17, R17, R10, R17 ;  /* 0x0000000a11117223 */ /* 0x000fce0000000011 */
.L_x_27:
[----:B------:R-:W-:Y:S05]  /*11c0*/  BSYNC.RECONVERGENT B1 ;  /* 0x0000000000017941 */ /* 0x000fea0003800200 */
.L_x_25:
[----:B------:R-:W-:Y:S02]  /*11d0*/  IMAD R15, R3, 0x18, RZ ;  /* 0x00000018030f7824 */ /* 0x000fe400078e02ff */
[----:B------:R-:W-:Y:S01]  /*11e0*/  HFMA2 R14, -RZ, RZ, 0.96630859375, -0.0022525787353515625 ;  /* 0x3bbb989dff0e7431 */ /* 0x000fe200000001ff */
[----:B------:R-:W-:Y:S01]  /*11f0*/  MOV R19, 0x437c0000 ;  /* 0x437c000000137802 */ /* 0x000fe20000000f00 */
[----:B------:R-:W0:Y:S08]  /*1200*/  LDC.64 R12, c[0x3][R15] ;  /* 0x00c000000f0c7b82 */ /* 0x000e300000000a00 */
[----:B------:R-:W1:Y:S01]  /*1210*/  LDC.64 R10, c[0x3][R15+0x8] ;  /* 0x00c002000f0a7b82 */ /* 0x000e620000000a00 */
[----:B0-----:R-:W-:Y:S01]  /*1220*/  FADD R13, R13, -R2 ;  /* 0x800000020d0d7221 */ /* 0x001fe20000000000 */
[----:B------:R-:W-:-:S06]  /*1230*/  FMUL R12, R12, 0.014660267159342765808 ;  /* 0x3c70319e0c0c7820 */ /* 0x000fcc0000400000 */
[----:B------:R-:W0:Y:S01]  /*1240*/  LDC.64 R2, c[0x3][R15+0x10] ;  /* 0x00c004000f027b82 */ /* 0x000e220000000a00 */
[----:B-1----:R-:W-:-:S04]  /*1250*/  FMUL R13, R13, R10 ;  /* 0x0000000a0d0d7220 */ /* 0x002fc80000400000 */
[----:B------:R-:W-:-:S04]  /*1260*/  FFMA.SAT R14, R13, R14, 0.5 ;  /* 0x3f0000000d0e7423 */ /* 0x000fc8000000200e */
[----:B------:R-:W-:-:S04]  /*1270*/  FFMA.RM R16, R14, R19, 12582913 ;  /* 0x4b4000010e107423 */ /* 0x000fc80000004013 */
[C---:B------:R-:W-:Y:S01]  /*1280*/  FADD R14, R16.reuse, -12583039 ;  /* 0xcb40007f100e7421 */ /* 0x040fe20000000000 */
[----:B------:R-:W-:-:S03]  /*1290*/  SHF.L.U32 R16, R16, 0x17, RZ ;  /* 0x0000001710107819 */ /* 0x000fc600000006ff */
[----:B------:R-:W-:-:S04]  /*12a0*/  FFMA R14, R13, 1.4426950216293334961, -R14 ;  /* 0x3fb8aa3b0d0e7823 */ /* 0x000fc8000000080e */
[----:B------:R-:W-:Y:S01]  /*12b0*/  FFMA R18, R13, 1.925963033500011079e-08, R14 ;  /* 0x32a570600d127823 */ /* 0x000fe2000000000e */
[----:B------:R-:W-:-:S03]  /*12c0*/  FMUL R14, R17, R17 ;  /* 0x00000011110e7220 */ /* 0x000fc60000400000 */
[----:B------:R-:W1:Y:S01]  /*12d0*/  MUFU.EX2 R19, R18 ;  /* 0x0000001200137308 */ /* 0x000e620000000800 */
[----:B------:R-:W-:-:S04]  /*12e0*/  FMUL R13, R14, R14 ;  /* 0x0000000e0e0d7220 */ /* 0x000fc80000400000 */
[----:B------:R-:W-:Y:S01]  /*12f0*/  FMUL R13, R13, R13 ;  /* 0x0000000d0d0d7220 */ /* 0x000fe20000400000 */
[----:B-1----:R-:W-:Y:S01]  /*1300*/  FMUL R19, R16, R19 ;  /* 0x0000001310137220 */ /* 0x002fe20000400000 */
[----:B------:R-:W-:Y:S01]  /*1310*/  FMUL R16, R11, -6 ;  /* 0xc0c000000b107820 */ /* 0x000fe20000400000 */
[----:B0-----:R-:W-:Y:S02]  /*1320*/  FMUL R2, R2, -8 ;  /* 0xc100000002027820 */ /* 0x001fe40000400000 */
[----:B------:R-:W-:Y:S01]  /*1330*/  FMUL R19, R12, R19 ;  /* 0x000000130c137220 */ /* 0x000fe20000400000 */
[C---:B------:R-:W-:Y:S01]  /*1340*/  FMUL R11, R13.reuse, R16 ;  /* 0x000000100d0b7220 */ /* 0x040fe20000400000 */
[----:B------:R-:W-:Y:S02]  /*1350*/  FMUL R2, R13, R2 ;  /* 0x000000020d027220 */ /* 0x000fe40000400000 */
[----:B------:R-:W-:-:S04]  /*1360*/  FMUL R10, R10, R19 ;  /* 0x000000130a0a7220 */ /* 0x000fc80000400000 */
[-C--:B------:R-:W-:Y:S01]  /*1370*/  FFMA R11, R10, R17.reuse, R11 ;  /* 0x000000110a0b7223 */ /* 0x080fe2000000000b */
[----:B------:R-:W-:-:S03]  /*1380*/  FMUL R17, R14, R17 ;  /* 0x000000110e117220 */ /* 0x000fc60000400000 */
[----:B------:R-:W-:-:S04]  /*1390*/  FFMA R2, R14, R2, R11 ;  /* 0x000000020e027223 */ /* 0x000fc8000000000b */
[----:B------:R-:W-:-:S04]  /*13a0*/  FFMA R2, R17, R3, R2 ;  /* 0x0000000311027223 */ /* 0x000fc80000000002 */
[-C--:B------:R-:W-:Y:S01]  /*13b0*/  FFMA R5, R0, R2.reuse, R5 ;  /* 0x0000000200057223 */ /* 0x080fe20000000005 */
[-C--:B------:R-:W-:Y:S01]  /*13c0*/  FFMA R4, R9, R2.reuse, R4 ;  /* 0x0000000209047223 */ /* 0x080fe20000000004 */
[----:B------:R-:W-:-:S07]  /*13d0*/  FFMA R7, R8, R2, R7 ;  /* 0x0000000208077223 */ /* 0x000fce0000000007 */
.L_x_21:
[----:B------:R-:W-:Y:S05]  /*13e0*/  BSYNC.RECONVERGENT B0 ;  /* 0x0000000000007941 */ /* 0x000fea0003800200 */
.L_x_2:
[----:B------:R-:W0:Y:S02]  /*13f0*/  LDCU UR6, c[0x0][0x388] ;  /* 0x00007100ff0677ac */ /* 0x000e240008000800 */
[----:B0-----:R-:W-:-:S13]  /*1400*/  ISETP.GE.AND P0, PT, R6, UR6, PT ;  /* 0x0000000606007c0c */ /* 0x001fda000bf06270 */
[----:B------:R-:W-:Y:S05]  /*1410*/  @P0 EXIT ;  /* 0x000000000000094d */ /* 0x000fea0003800000 */
[----:B-----5:R-:W0:Y:S01]  /*1420*/  LDC.64 R2, c[0x0][0x398] ;  /* 0x0000e600ff027b82 */ /* 0x020e220000000a00 */
[----:B------:R-:W-:-:S05]  /*1430*/  LEA R9, R6, R6, 0x1 ;  /* 0x0000000606097211 */ /* 0x000fca00078e08ff */
[----:B0-----:R-:W-:-:S05]  /*1440*/  IMAD.WIDE R2, R9, 0x4, R2 ;  /* 0x0000000409027825 */ /* 0x001fca00078e0202 */
[----:B------:R-:W-:Y:S04]  /*1450*/  STG.E desc[UR10][R2.64], R5 ;  /* 0x0000000502007986 */ /* 0x000fe8000c10190a */
[----:B------:R-:W-:Y:S04]  /*1460*/  STG.E desc[UR10][R2.64+0x4], R4 ;  /* 0x0000040402007986 */ /* 0x000fe8000c10190a */
[----:B------:R-:W-:Y:S01]  /*1470*/  STG.E desc[UR10][R2.64+0x8], R7 ;  /* 0x0000080702007986 */ /* 0x000fe2000c10190a */
[----:B------:R-:W-:Y:S05]  /*1480*/  EXIT ;  /* 0x000000000000794d */ /* 0x000fea0003800000 */
        .weak           $__internal_0_$__cuda_sm20_rcp_rn_f32_slowpath
        .type           $__internal_0_$__cuda_sm20_rcp_rn_f32_slowpath,@function
        .size           $__internal_0_$__cuda_sm20_rcp_rn_f32_slowpath,($__internal_1_$__cuda_sm20_sqrt_rn_f32_slowpath - $__internal_0_$__cuda_sm20_rcp_rn_f32_slowpath)
$__internal_0_$__cuda_sm20_rcp_rn_f32_slowpath:
[----:B------:R-:W-:Y:S01]  /*1490*/  SHF.L.U32 R15, R2, 0x1, RZ ;  /* 0x00000001020f7819 */ /* 0x000fe200000006ff */
[----:B------:R-:W-:Y:S03]  /*14a0*/  BSSY.RECONVERGENT B2, `(.L_x_28) ;  /* 0x0000030000027945 */ /* 0x000fe60003800200 */
[----:B------:R-:W-:-:S04]  /*14b0*/  SHF.R.U32.HI R15, RZ, 0x18, R15 ;  /* 0x00000018ff0f7819 */ /* 0x000fc8000001160f */
[----:B------:R-:W-:-:S13]  /*14c0*/  ISETP.NE.U32.AND P0, PT, R15, RZ, PT ;  /* 0x000000ff0f00720c */ /* 0x000fda0003f05070 */
[----:B------:R-:W-:Y:S05]  /*14d0*/  @P0 BRA `(.L_x_29) ;  /* 0x0000000000280947 */ /* 0x000fea0003800000 */
[----:B------:R-:W-:-:S04]  /*14e0*/  SHF.L.U32 R15, R2, 0x1, RZ ;  /* 0x00000001020f7819 */ /* 0x000fc800000006ff */
[----:B------:R-:W-:-:S13]  /*14f0*/  ISETP.NE.AND P0, PT, R15, RZ, PT ;  /* 0x000000ff0f00720c */ /* 0x000fda0003f05270 */
[----:B------:R-:W-:Y:S01]  /*1500*/  @P0 FFMA R16, R2, 1.84467440737095516160e+19, RZ ;  /* 0x5f80000002100823 */ /* 0x000fe200000000ff */
[----:B------:R-:W-:Y:S08]  /*1510*/  @!P0 MUFU.RCP R17, R2 ;  /* 0x0000000200118308 */ /* 0x000ff00000001000 */
[----:B------:R-:W0:Y:S02]  /*1520*/  @P0 MUFU.RCP R15, R16 ;  /* 0x00000010000f0308 */ /* 0x000e240000001000 */
[----:B0-----:R-:W-:-:S04]  /*1530*/  @P0 FFMA R18, R16, R15, -1 ;  /* 0xbf80000010120423 */ /* 0x001fc8000000000f */
[----:B------:R-:W-:-:S04]  /*1540*/  @P0 FADD.FTZ R18, -R18, -RZ ;  /* 0x800000ff12120221 */ /* 0x000fc80000010100 */
[----:B------:R-:W-:-:S04]  /*1550*/  @P0 FFMA R18, R15, R18, R15 ;  /* 0x000000120f120223 */ /* 0x000fc8000000000f */
[----:B------:R-:W-:Y:S01]  /*1560*/  @P0 FFMA R17, R18, 1.84467440737095516160e+19, RZ ;  /* 0x5f80000012110823 */ /* 0x000fe200000000ff */
[----:B------:R-:W-:Y:S06]  /*1570*/  BRA `(.L_x_30) ;  /* 0x0000000000887947 */ /* 0x000fec0003800000 */
.L_x_29:
[----:B------:R-:W-:-:S04]  /*1580*/  IADD3 R16, PT, PT, R15, -0xfd, RZ ;  /* 0xffffff030f107810 */ /* 0x000fc80007ffe0ff */
[----:B------:R-:W-:-:S13]  /*1590*/  ISETP.GT.U32.AND P0, PT, R16, 0x1, PT ;  /* 0x000000011000780c */ /* 0x000fda0003f04070 */
[----:B------:R-:W-:Y:S05]  /*15a0*/  @P0 BRA `(.L_x_31) ;  /* 0x0000000000780947 */ /* 0x000fea0003800000 */
[----:B------:R-:W-:Y:S01]  /*15b0*/  LOP3.LUT R25, R2, 0x7fffff, RZ, 0xc0, !PT ;  /* 0x007fffff02197812 */ /* 0x000fe200078ec0ff */
[----:B------:R-:W-:Y:S01]  /*15c0*/  HFMA2 R19, -RZ, RZ, 0, 1.78813934326171875e-07 ;  /* 0x00000003ff137431 */ /* 0x000fe200000001ff */
[----:B------:R-:W-:Y:S02]  /*15d0*/  IADD3 R15, PT, PT, R15, -0xfc, RZ ;  /* 0xffffff040f0f7810 */ /* 0x000fe40007ffe0ff */
[----:B------:R-:W-:-:S04]  /*15e0*/  LOP3.LUT R25, R25, 0x3f800000, RZ, 0xfc, !PT ;  /* 0x3f80000019197812 */ /* 0x000fc800078efcff */
[----:B------:R-:W0:Y:S01]  /*15f0*/  MUFU.RCP R18, R25 ;  /* 0x0000001900127308 */ /* 0x000e220000001000 */
[----:B------:R-:W-:Y:S01]  /*1600*/  SHF.L.U32 R19, R19, R16, RZ ;  /* 0x0000001013137219 */ /* 0x000fe200000006ff */
[----:B0-----:R-:W-:-:S04]  /*1610*/  FFMA R23, R25, R18, -1 ;  /* 0xbf80000019177423 */ /* 0x001fc80000000012 */
[----:B------:R-:W-:-:S04]  /*1620*/  FADD.FTZ R23, -R23, -RZ ;  /* 0x800000ff17177221 */ /* 0x000fc80000010100 */
[CCC-:B------:R-:W-:Y:S01]  /*1630*/  FFMA.RM R17, R18.reuse, R23.reuse, R18.reuse ;  /* 0x0000001712117223 */ /* 0x1c0fe20000004012 */
[----:B------:R-:W-:-:S04]  /*1640*/  FFMA.RP R18, R18, R23, R18 ;  /* 0x0000001712127223 */ /* 0x000fc80000008012 */
[C---:B------:R-:W-:Y:S02]  /*1650*/  LOP3.LUT R22, R17.reuse, 0x7fffff, RZ, 0xc0, !PT ;  /* 0x007fffff11167812 */ /* 0x040fe400078ec0ff */
[----:B------:R-:W-:Y:S02]  /*1660*/  FSETP.NEU.FTZ.AND P0, PT, R17, R18, PT ;  /* 0x000000121100720b */ /* 0x000fe40003f1d000 */
[----:B------:R-:W-:Y:S02]  /*1670*/  LOP3.LUT R22, R22, 0x800000, RZ, 0xfc, !PT ;  /* 0x0080000016167812 */ /* 0x000fe400078efcff */
[----:B------:R-:W-:Y:S02]  /*1680*/  SEL R17, RZ, 0xffffffff, !P0 ;  /* 0xffffffffff117807 */ /* 0x000fe40004000000 */
[----:B------:R-:W-:Y:S02]  /*1690*/  LOP3.LUT R19, R19, R22, RZ, 0xc0, !PT ;  /* 0x0000001613137212 */ /* 0x000fe400078ec0ff */
[----:B------:R-:W-:-:S02]  /*16a0*/  IADD3 R17, PT, PT, -R17, RZ, RZ ;  /* 0x000000ff11117210 */ /* 0x000fc40007ffe1ff */
[-C--:B------:R-:W-:Y:S02]  /*16b0*/  SHF.R.U32.HI R19, RZ, R16.reuse, R19 ;  /* 0x00000010ff137219 */ /* 0x080fe40000011613 */
[--C-:B------:R-:W-:Y:S02]  /*16c0*/  LOP3.LUT P1, RZ, R17, R16, R22.reuse, 0xf8, !PT ;  /* 0x0000001011ff7212 */ /* 0x100fe4000782f816 */
[C---:B------:R-:W-:Y:S02]  /*16d0*/  LOP3.LUT P0, RZ, R19.reuse, 0x1, RZ, 0xc0, !PT ;  /* 0x0000000113ff7812 */ /* 0x040fe4000780c0ff */
[----:B------:R-:W-:Y:S02]  /*16e0*/  LOP3.LUT P2, RZ, R19, 0x2, RZ, 0xc0, !PT ;  /* 0x0000000213ff7812 */ /* 0x000fe4000784c0ff */
[----:B------:R-:W-:Y:S02]  /*16f0*/  SHF.R.U32.HI R15, RZ, R15, R22 ;  /* 0x0000000fff0f7219 */ /* 0x000fe40000011616 */
[----:B------:R-:W-:-:S02]  /*1700*/  PLOP3.LUT P0, PT, P0, P1, P2, 0xe0, 0x0 ;  /* 0x000000000000781c */ /* 0x000fc40000703c20 */
[----:B------:R-:W-:Y:S02]  /*1710*/  LOP3.LUT P1, RZ, R2, 0x7fffff, RZ, 0xc0, !PT ;  /* 0x007fffff02ff7812 */ /* 0x000fe4000782c0ff */
[----:B------:R-:W-:-:S04]  /*1720*/  SEL R16, RZ, 0x1, !P0 ;  /* 0x00000001ff107807 */ /* 0x000fc80004000000 */
[----:B------:R-:W-:-:S04]  /*1730*/  IADD3 R16, PT, PT, -R16, RZ, RZ ;  /* 0x000000ff10107210 */ /* 0x000fc80007ffe1ff */
[----:B------:R-:W-:-:S13]  /*1740*/  ISETP.GE.AND P0, PT, R16, RZ, PT ;  /* 0x000000ff1000720c */ /* 0x000fda0003f06270 */
[----:B------:R-:W-:-:S04]  /*1750*/  @!P0 IADD3 R15, PT, PT, R15, 0x1, RZ ;  /* 0x000000010f0f8810 */ /* 0x000fc80007ffe0ff */
[----:B------:R-:W-:-:S04]  /*1760*/  @!P1 SHF.L.U32 R15, R15, 0x1, RZ ;  /* 0x000000010f0f9819 */ /* 0x000fc800000006ff */
[----:B------:R-:W-:Y:S01]  /*1770*/  LOP3.LUT R17, R15, 0x80000000, R2, 0xf8, !PT ;  /* 0x800000000f117812 */ /* 0x000fe200078ef802 */
[----:B------:R-:W-:Y:S06]  /*1780*/  BRA `(.L_x_30) ;  /* 0x0000000000047947 */ /* 0x000fec0003800000 */
.L_x_31:
[----:B------:R0:W1:Y:S02]  /*1790*/  MUFU.RCP R17, R2 ;  /* 0x0000000200117308 */ /* 0x0000640000001000 */
.L_x_30:
[----:B------:R-:W-:Y:S05]  /*17a0*/  BSYNC.RECONVERGENT B2 ;  /* 0x0000000000027941 */ /* 0x000fea0003800200 */
.L_x_28:
[----:B------:R-:W-:-:S04]  /*17b0*/  MOV R15, 0x0 ;  /* 0x00000000000f7802 */ /* 0x000fc80000000f00 */
[----:B01----:R-:W-:Y:S05]  /*17c0*/  RET.REL.NODEC R14 `(nacl_kernel_gpu) ;  /* 0xffffffe80e0c7950 */ /* 0x003fea0003c3ffff */
        .weak           $__internal_1_$__cuda_sm20_sqrt_rn_f32_slowpath
        .type           $__internal_1_$__cuda_sm20_sqrt_rn_f32_slowpath,@function
        .size           $__internal_1_$__cuda_sm20_sqrt_rn_f32_slowpath,(.L_x_35 - $__internal_1_$__cuda_sm20_sqrt_rn_f32_slowpath)
$__internal_1_$__cuda_sm20_sqrt_rn_f32_slowpath:
[----:B------:R-:W-:-:S13]  /*17d0*/  LOP3.LUT P0, RZ, R2, 0x7fffffff, RZ, 0xc0, !PT ;  /* 0x7fffffff02ff7812 */ /* 0x000fda000780c0ff */
[----:B------:R-:W-:Y:S01]  /*17e0*/  @!P0 MOV R17, R2 ;  /* 0x0000000200118202 */ /* 0x000fe20000000f00 */
[----:B------:R-:W-:Y:S06]  /*17f0*/  @!P0 BRA `(.L_x_32) ;  /* 0x0000000000408947 */ /* 0x000fec0003800000 */
[----:B------:R-:W-:-:S13]  /*1800*/  FSETP.GEU.FTZ.AND P0, PT, R2, RZ, PT ;  /* 0x000000ff0200720b */ /* 0x000fda0003f1e000 */
[----:B------:R-:W-:Y:S01]  /*1810*/  @!P0 MOV R17, 0x7fffffff ;  /* 0x7fffffff00118802 */ /* 0x000fe20000000f00 */
[----:B------:R-:W-:Y:S06]  /*1820*/  @!P0 BRA `(.L_x_32) ;  /* 0x0000000000348947 */ /* 0x000fec0003800000 */
[----:B------:R-:W-:-:S13]  /*1830*/  FSETP.GTU.FTZ.AND P0, PT, |R2|, +INF , PT ;  /* 0x7f8000000200780b */ /* 0x000fda0003f1c200 */
[----:B------:R-:W-:Y:S01]  /*1840*/  @P0 FADD.FTZ R17, R2, 1 ;  /* 0x3f80000002110421 */ /* 0x000fe20000010000 */
[----:B------:R-:W-:Y:S06]  /*1850*/  @P0 BRA `(.L_x_32) ;  /* 0x0000000000280947 */ /* 0x000fec0003800000 */
[----:B------:R-:W-:-:S13]  /*1860*/  FSETP.NEU.FTZ.AND P0, PT, |R2|, +INF , PT ;  /* 0x7f8000000200780b */ /* 0x000fda0003f1d200 */
[----:B------:R-:W-:-:S04]  /*1870*/  @P0 FFMA R22, R2, 1.84467440737095516160e+19, RZ ;  /* 0x5f80000002160823 */ /* 0x000fc800000000ff */
[----:B------:R-:W0:Y:S02]  /*1880*/  @P0 MUFU.RSQ R17, R22 ;  /* 0x0000001600110308 */ /* 0x000e240000001400 */
[----:B0-----:R-:W-:Y:S01]  /*1890*/  @P0 FMUL.FTZ R15, R22, R17 ;  /* 0x00000011160f0220 */ /* 0x001fe20000410000 */
[----:B------:R-:W-:Y:S01]  /*18a0*/  @P0 FMUL.FTZ R18, R17, 0.5 ;  /* 0x3f00000011120820 */ /* 0x000fe20000410000 */
[----:B------:R-:W-:Y:S02]  /*18b0*/  @!P0 MOV R17, R2 ;  /* 0x0000000200118202 */ /* 0x000fe40000000f00 */
[----:B------:R-:W-:-:S04]  /*18c0*/  @P0 FADD.FTZ R16, -R15, -RZ ;  /* 0x800000ff0f100221 */ /* 0x000fc80000010100 */
[----:B------:R-:W-:-:S04]  /*18d0*/  @P0 FFMA R16, R15, R16, R22 ;  /* 0x000000100f100223 */ /* 0x000fc80000000016 */
[----:B------:R-:W-:-:S04]  /*18e0*/  @P0 FFMA R16, R16, R18, R15 ;  /* 0x0000001210100223 */ /* 0x000fc8000000000f */
[----:B------:R-:W-:-:S07]  /*18f0*/  @P0 FMUL.FTZ R17, R16, 2.3283064365386962891e-10 ;  /* 0x2f80000010110820 */ /* 0x000fce0000410000 */
.L_x_32:
[----:B------:R-:W-:Y:S01]  /*1900*/  HFMA2 R15, -RZ, RZ, 0, 0 ;  /* 0x00000000ff0f7431 */ /* 0x000fe200000001ff */
[----:B------:R-:W-:-:S03]  /*1910*/  MOV R2, R17 ;  /* 0x0000001100027202 */ /* 0x000fc60000000f00 */
[----:B------:R-:W-:Y:S05]  /*1920*/  RET.REL.NODEC R14 `(nacl_kernel_gpu) ;  /* 0xffffffe40eb47950 */ /* 0x000fea0003c3ffff */
.L_x_33:
[----:B------:R-:W-:-:S00]  /*1930*/  BRA `(.L_x_33) ;  /* 0xfffffffc00fc7947 */ /* 0x000fc0000383ffff */
[----:B------:R-:W-:-:S00]  /*1940*/  NOP ;  /* 0x0000000000007918 */ /* 0x000fc00000000000 */
        /* <DEDUP_REMOVED lines=11> */
.L_x_35:


//--------------------- .nv.shared.reserved.0     --------------------------
	.section	.nv.shared.reserved.0,"aw",@nobits
	.weak		__nv_reservedSMEM_offset_0_alias
	.size		__nv_reservedSMEM_offset_0_alias, 0, 64
	.other		__nv_reservedSMEM_offset_0_alias,@"STO_CUDA_RESERVED_SHARED STV_DEFAULT"
__nv_reservedSMEM_offset_0_alias:
	.zero		0
	.zero		64


//--------------------- .nv.constant0.nacl_kernel_gpu --------------------------
	.section	.nv.constant0.nacl_kernel_gpu,"a",@progbits
	.sectionflags	@""
	.align	4
.nv.constant0.nacl_kernel_gpu:
	.zero		928


//--------------------- SYMBOLS --------------------------

	.type		.nv.reservedSmem.offset0,@object
	.size		.nv.reservedSmem.offset0,0x4
